//
// Generated by NVIDIA NVVM Compiler
//
// Compiler Build ID: CL-36424714
// Cuda compilation tools, release 13.0, V13.0.88
// Based on NVVM 20.0.0
//

.version 9.0
.target sm_100
.address_size 64

	// .globl	_Z9TheKernelv
.extern .func  (.param .b32 func_retval0) vprintf
(
	.param .b64 vprintf_param_0,
	.param .b64 vprintf_param_1
)
;
.global .align 1 .b8 $str[61] = {84, 104, 105, 115, 32, 105, 115, 32, 107, 101, 114, 110, 101, 108, 32, 116, 104, 114, 101, 97, 100, 32, 37, 50, 100, 32, 115, 97, 121, 105, 110, 103, 32, 104, 101, 108, 108, 111, 32, 119, 111, 114, 108, 100, 44, 32, 102, 114, 111, 109, 32, 116, 104, 101, 32, 71, 80, 85, 46, 10};

.visible .entry _Z9TheKernelv()
{
	.local .align 8 .b8 	__local_depot0[8];
	.reg .b64 	%SP;
	.reg .b64 	%SPL;
	.reg .b32 	%r<4>;
	.reg .b64 	%rd<5>;

	mov.u64 	%SPL, __local_depot0;
	cvta.local.u64 	%SP, %SPL;
	add.u64 	%rd1, %SP, 0;
	add.u64 	%rd2, %SPL, 0;
	mov.u32 	%r1, %tid.x;
	st.local.u32 	[%rd2], %r1;
	mov.u64 	%rd3, $str;
	cvta.global.u64 	%rd4, %rd3;
	{ // callseq 0, 0
	.param .b64 param0;
	st.param.b64 	[param0], %rd4;
	.param .b64 param1;
	st.param.b64 	[param1], %rd1;
	.param .b32 retval0;
	call.uni (retval0), 
	vprintf, 
	(
	param0, 
	param1
	);
	ld.param.b32 	%r2, [retval0];
	} // callseq 0
	ret;

}


// ===== COMPILED SASS (sm_100) =====

	.target	sm_100

	.elftype	@"ET_EXEC"


//--------------------- .note.nv.tkinfo           --------------------------
	.section	.note.nv.tkinfo,"",@"SHT_NOTE"
	.sectionflags	@"SHF_NOTE_NV_TKINFO"
	.tkinfo
        /*0018*/ 	.word	0x00000002
        /*0030*/ 	.string	""
        /*0030*/ 	.string	"ptxas"
        /*0030*/ 	.string	"Cuda compilation tools, release 13.0, V13.0.88"
        /*0030*/ 	.string	"Build cuda_13.0.r13.0/compiler.36424714_0"
        /*0030*/ 	.string	"-arch sm_100 -m 64 "



//--------------------- .note.nv.cuinfo           --------------------------
	.section	.note.nv.cuinfo,"",@"SHT_NOTE"
	.sectionflags	@"SHF_NOTE_NV_CUINFO"
        /*0018*/ 	.short	0x0002
        /*001a*/ 	.short	0x0064
        /*001c*/ 	.short	0x0082
	.zero		2


//--------------------- .nv.info                  --------------------------
	.section	.nv.info,"",@"SHT_CUDA_INFO"
	.align	4


	//----- nvinfo : EIATTR_REGCOUNT
	.align		4
        /*0000*/ 	.byte	0x04, 0x2f
        /*0002*/ 	.short	(.L_2 - .L_1)
	.align		4
.L_1:
        /*0004*/ 	.word	index@(_Z9TheKernelv)
        /*0008*/ 	.word	0x00000018


	//----- nvinfo : EIATTR_FRAME_SIZE
	.align		4
.L_2:
        /*000c*/ 	.byte	0x04, 0x11
        /*000e*/ 	.short	(.L_4 - .L_3)
	.align		4
.L_3:
        /*0010*/ 	.word	index@(_Z9TheKernelv)
        /*0014*/ 	.word	0x00000008


	//----- nvinfo : EIATTR_MIN_STACK_SIZE
	.align		4
.L_4:
        /*0018*/ 	.byte	0x04, 0x12
        /*001a*/ 	.short	(.L_6 - .L_5)
	.align		4
.L_5:
        /*001c*/ 	.word	index@(_Z9TheKernelv)
        /*0020*/ 	.word	0x00000008
.L_6:


//--------------------- .nv.compat                --------------------------
	.section	.nv.compat,"",@"SHT_CUDA_COMPAT_INFO"
	.align	4
        /*0000*/ 	.byte	0x02, 0x09, 0x00, 0x00, 0x02, 0x02, 0x01, 0x00, 0x02, 0x05, 0x05, 0x00, 0x03, 0x07, 0x01, 0x01
        /*0010*/ 	.byte	0x02, 0x03, 0x00, 0x00, 0x02, 0x06, 0x01, 0x00, 0x04, 0x0b, 0x08, 0x00, 0x09, 0x00, 0x00, 0x00
        /*0020*/ 	.byte	0x00, 0x00, 0x00, 0x00


//--------------------- .nv.info._Z9TheKernelv    --------------------------
	.section	.nv.info._Z9TheKernelv,"",@"SHT_CUDA_INFO"
	.sectionflags	@""
	.align	4


	//----- nvinfo : EIATTR_CUDA_API_VERSION
	.align		4
        /*0000*/ 	.byte	0x04, 0x37
        /*0002*/ 	.short	(.L_8 - .L_7)
.L_7:
        /*0004*/ 	.word	0x00000082


	//----- nvinfo : EIATTR_SPARSE_MMA_MASK
	.align		4
.L_8:
        /*0008*/ 	.byte	0x03, 0x50
        /*000a*/ 	.short	0x0000


	//----- nvinfo : EIATTR_MAXREG_COUNT
	.align		4
        /*000c*/ 	.byte	0x03, 0x1b
        /*000e*/ 	.short	0x00ff


	//----- nvinfo : EIATTR_EXTERNS
	.align		4
        /*0010*/ 	.byte	0x04, 0x0f
        /*0012*/ 	.short	(.L_10 - .L_9)


	//   ....[0]....
	.align		4
.L_9:
        /*0014*/ 	.word	index@(vprintf)


	//----- nvinfo : EIATTR_MERCURY_ISA_VERSION
	.align		4
.L_10:
        /*0018*/ 	.byte	0x03, 0x5f
        /*001a*/ 	.short	0x0101


	//----- nvinfo : EIATTR_VRC_CTA_INIT_COUNT
	.align		4
        /*001c*/ 	.byte	0x02, 0x4a
	.zero		1
	.zero		1


	//----- nvinfo : EIATTR_SYSCALL_OFFSETS
	.align		4
        /*0020*/ 	.byte	0x04, 0x46
        /*0022*/ 	.short	(.L_12 - .L_11)


	//   ....[0]....
.L_11:
        /*0024*/ 	.word	0x000000e0


	//----- nvinfo : EIATTR_EXIT_INSTR_OFFSETS
	.align		4
.L_12:
        /*0028*/ 	.byte	0x04, 0x1c
        /*002a*/ 	.short	(.L_14 - .L_13)


	//   ....[0]....
.L_13:
        /*002c*/ 	.word	0x000000f0


	//----- nvinfo : EIATTR_SW_WAR
	.align		4
.L_14:
        /*0030*/ 	.byte	0x04, 0x36
        /*0032*/ 	.short	(.L_16 - .L_15)
.L_15:
        /*0034*/ 	.word	0x00000008
.L_16:


//--------------------- .nv.callgraph             --------------------------
	.section	.nv.callgraph,"",@"SHT_CUDA_CALLGRAPH"
	.align	4
	.sectionentsize	8
	.align		4
        /*0000*/ 	.word	0x00000000
	.align		4
        /*0004*/ 	.word	0xffffffff
	.align		4
        /*0008*/ 	.word	index@(_Z9TheKernelv)
	.align		4
        /*000c*/ 	.word	index@(vprintf)
	.align		4
        /*0010*/ 	.word	0x00000000
	.align		4
        /*0014*/ 	.word	0xfffffffe
	.align		4
        /*0018*/ 	.word	0x00000000
	.align		4
        /*001c*/ 	.word	0xfffffffd
	.align		4
        /*0020*/ 	.word	0x00000000
	.align		4
        /*0024*/ 	.word	0xfffffffc


//--------------------- .nv.constant4             --------------------------
	.section	.nv.constant4,"a",@progbits
	.align	8
	.align		8
.nv.constant4:
        /*0000*/ 	.dword	vprintf
	.align		8
        /*0008*/ 	.dword	$str


//--------------------- .text._Z9TheKernelv       --------------------------
	.section	.text._Z9TheKernelv,"ax",@progbits
	.align	128
        .global         _Z9TheKernelv
        .type           _Z9TheKernelv,@function
        .size           _Z9TheKernelv,(.L_x_2 - _Z9TheKernelv)
        .other          _Z9TheKernelv,@"STO_CUDA_ENTRY STV_DEFAULT"
_Z9TheKernelv:
.text._Z9TheKernelv:
[----:B------:R-:W0:Y:S01]  /*0000*/  LDC R1, c[0x0][0x37c] ;  /* 0x0000df00ff017b82 */ /* 0x000e220000000800 */
[----:B------:R-:W1:Y:S01]  /*0010*/  S2R R8, SR_TID.X ;  /* 0x0000000000087919 */ /* 0x000e620000002100 */
[----:B0-----:R-:W-:Y:S01]  /*0020*/  VIADD R1, R1, 0xfffffff8 ;  /* 0xfffffff801017836 */ /* 0x001fe20000000000 */
[----:B------:R-:W-:Y:S01]  /*0030*/  MOV R0, 0x0 ;  /* 0x0000000000007802 */ /* 0x000fe20000000f00 */
[----:B------:R-:W0:Y:S04]  /*0040*/  LDCU UR4, c[0x0][0x2f8] ;  /* 0x00005f00ff0477ac */ /* 0x000e280008000800 */
[----:B------:R2:W3:Y:S01]  /*0050*/  LDC.64 R2, c[0x4][R0] ;  /* 0x0100000000027b82 */ /* 0x0004e20000000a00 */
[----:B------:R-:W4:Y:S01]  /*0060*/  LDCU.64 UR6, c[0x4][0x8] ;  /* 0x01000100ff0677ac */ /* 0x000f220008000a00 */
[----:B------:R-:W5:Y:S01]  /*0070*/  LDCU UR5, c[0x0][0x2fc] ;  /* 0x00005f80ff0577ac */ /* 0x000f620008000800 */
[----:B0-----:R-:W-:Y:S01]  /*0080*/  IADD3 R6, P0, PT, R1, UR4, RZ ;  /* 0x0000000401067c10 */ /* 0x001fe2000ff1e0ff */
[----:B----4-:R-:W-:Y:S01]  /*0090*/  IMAD.U32 R4, RZ, RZ, UR6 ;  /* 0x00000006ff047e24 */ /* 0x010fe2000f8e00ff */
[----:B------:R-:W-:-:S03]  /*00a0*/  MOV R5, UR7 ;  /* 0x0000000700057c02 */ /* 0x000fc60008000f00 */
[----:B-----5:R-:W-:Y:S01]  /*00b0*/  IMAD.X R7, RZ, RZ, UR5, P0 ;  /* 0x00000005ff077e24 */ /* 0x020fe200080e06ff */
[----:B-1----:R2:W-:Y:S07]  /*00c0*/  STL [R1], R8 ;  /* 0x0000000801007387 */ /* 0x0025ee0000100800 */
[----:B------:R-:W-:-:S07]  /*00d0*/  LEPC R20, `(.L_x_0) ;  /* 0x000000001014794e */ /* 0x000fce0000000000 */
[----:B--23--:R-:W-:Y:S05]  /*00e0*/  CALL.ABS.NOINC R2 ;  /* 0x0000000002007343 */ /* 0x00cfea0003c00000 */
.L_x_0:
[----:B------:R-:W-:Y:S05]  /*00f0*/  EXIT ;  /* 0x000000000000794d */ /* 0x000fea0003800000 */
.L_x_1:
[----:B------:R-:W-:-:S00]  /*0100*/  BRA `(.L_x_1) ;  /* 0xfffffffc00fc7947 */ /* 0x000fc0000383ffff */
[----:B------:R-:W-:-:S00]  /*0110*/  NOP ;  /* 0x0000000000007918 */ /* 0x000fc00000000000 */
        /* <DEDUP_REMOVED lines=14> */
.L_x_2:


//--------------------- .nv.global.init           --------------------------
	.section	.nv.global.init,"aw",@progbits
.nv.global.init:
	.type		$str,@object
	.size		$str,(.L_0 - $str)
$str:
        /*0000*/ 	.byte	0x54, 0x68, 0x69, 0x73, 0x20, 0x69, 0x73, 0x20, 0x6b, 0x65, 0x72, 0x6e, 0x65, 0x6c, 0x20, 0x74
        /*0010*/ 	.byte	0x68, 0x72, 0x65, 0x61, 0x64, 0x20, 0x25, 0x32, 0x64, 0x20, 0x73, 0x61, 0x79, 0x69, 0x6e, 0x67
        /*0020*/ 	.byte	0x20, 0x68, 0x65, 0x6c, 0x6c, 0x6f, 0x20, 0x77, 0x6f, 0x72, 0x6c, 0x64, 0x2c, 0x20, 0x66, 0x72
        /*0030*/ 	.byte	0x6f, 0x6d, 0x20, 0x74, 0x68, 0x65, 0x20, 0x47, 0x50, 0x55, 0x2e, 0x0a, 0x00
.L_0:


//--------------------- .nv.shared.reserved.0     --------------------------
	.section	.nv.shared.reserved.0,"aw",@nobits
	.weak		__nv_reservedSMEM_offset_0_alias
	.size		__nv_reservedSMEM_offset_0_alias, 0, 64
	.other		__nv_reservedSMEM_offset_0_alias,@"STO_CUDA_RESERVED_SHARED STV_DEFAULT"
__nv_reservedSMEM_offset_0_alias:
	.zero		0
	.zero		64


//--------------------- .nv.constant0._Z9TheKernelv --------------------------
	.section	.nv.constant0._Z9TheKernelv,"a",@progbits
	.sectionflags	@""
	.align	4
.nv.constant0._Z9TheKernelv:
	.zero		896


//--------------------- SYMBOLS --------------------------

	.type		.nv.reservedSmem.offset0,@object
	.size		.nv.reservedSmem.offset0,0x4
	.type		vprintf,@function
